	.headerflags	@"EF_CUDA_TEXMODE_UNIFIED EF_CUDA_64BIT_ADDRESS EF_CUDA_ACCELERATORS EF_CUDA_SM90 EF_CUDA_VIRTUAL_SM(EF_CUDA_SM90)"
	.elftype	@"ET_EXEC"


//--------------------- .nv.info                  --------------------------
	.section	.nv.info,"",@"SHT_CUDA_INFO"
	.align	4


	//----- nvinfo : EIATTR_REGCOUNT
	.align		4
        /*0000*/ 	.byte	0x04, 0x2f
        /*0002*/ 	.short	(.L_3 - .L_2)
	.align		4
.L_2:
        /*0004*/ 	.word	index@(triton_poi_fused__native_batch_norm_legit_no_training_convolution_relu_9)
        /*0008*/ 	.word	0x00000017


	//----- nvinfo : EIATTR_MIN_STACK_SIZE
	.align		4
.L_3:
        /*000c*/ 	.byte	0x04, 0x12
        /*000e*/ 	.short	(.L_5 - .L_4)
	.align		4
.L_4:
        /*0010*/ 	.word	index@(triton_poi_fused__native_batch_norm_legit_no_training_convolution_relu_9)
        /*0014*/ 	.word	0x00000000


	//----- nvinfo : EIATTR_FRAME_SIZE
	.align		4
.L_5:
        /*0018*/ 	.byte	0x04, 0x11
        /*001a*/ 	.short	(.L_7 - .L_6)
	.align		4
.L_6:
        /*001c*/ 	.word	index@(triton_poi_fused__native_batch_norm_legit_no_training_convolution_relu_9)
        /*0020*/ 	.word	0x00000000


	//----- nvinfo : EIATTR_MIN_STACK_SIZE
	.align		4
.L_7:
        /*0024*/ 	.byte	0x04, 0x12
        /*0026*/ 	.short	(.L_9 - .L_8)
	.align		4
.L_8:
        /*0028*/ 	.word	index@(triton_poi_fused__native_batch_norm_legit_no_training_convolution_relu_9)
        /*002c*/ 	.word	0x00000000
.L_9:


//--------------------- .nv.info.triton_poi_fused__native_batch_norm_legit_no_training_convolution_relu_9 --------------------------
	.section	.nv.info.triton_poi_fused__native_batch_norm_legit_no_training_convolution_relu_9,"",@"SHT_CUDA_INFO"
	.sectionflags	@""
	.align	4


	//----- nvinfo : EIATTR_CUDA_API_VERSION
	.align		4
        /*0000*/ 	.byte	0x04, 0x37
        /*0002*/ 	.short	(.L_11 - .L_10)
.L_10:
        /*0004*/ 	.word	0x0000007c


	//----- nvinfo : EIATTR_KPARAM_INFO
	.align		4
.L_11:
        /*0008*/ 	.byte	0x04, 0x17
        /*000a*/ 	.short	(.L_13 - .L_12)
.L_12:
        /*000c*/ 	.word	0x00000000
        /*0010*/ 	.short	0x0007
        /*0012*/ 	.short	0x0038
        /*0014*/ 	.byte	0x00, 0xf0, 0x11, 0x00


	//----- nvinfo : EIATTR_KPARAM_INFO
	.align		4
.L_13:
        /*0018*/ 	.byte	0x04, 0x17
        /*001a*/ 	.short	(.L_15 - .L_14)
.L_14:
        /*001c*/ 	.word	0x00000000
        /*0020*/ 	.short	0x0006
        /*0022*/ 	.short	0x0030
        /*0024*/ 	.byte	0x00, 0xf4, 0x21, 0x00


	//----- nvinfo : EIATTR_KPARAM_INFO
	.align		4
.L_15:
        /*0028*/ 	.byte	0x04, 0x17
        /*002a*/ 	.short	(.L_17 - .L_16)
.L_16:
        /*002c*/ 	.word	0x00000000
        /*0030*/ 	.short	0x0005
        /*0032*/ 	.short	0x0028
        /*0034*/ 	.byte	0x00, 0xf4, 0x21, 0x00


	//----- nvinfo : EIATTR_KPARAM_INFO
	.align		4
.L_17:
        /*0038*/ 	.byte	0x04, 0x17
        /*003a*/ 	.short	(.L_19 - .L_18)
.L_18:
        /*003c*/ 	.word	0x00000000
        /*0040*/ 	.short	0x0004
        /*0042*/ 	.short	0x0020
        /*0044*/ 	.byte	0x00, 0xf4, 0x21, 0x00


	//----- nvinfo : EIATTR_KPARAM_INFO
	.align		4
.L_19:
        /*0048*/ 	.byte	0x04, 0x17
        /*004a*/ 	.short	(.L_21 - .L_20)
.L_20:
        /*004c*/ 	.word	0x00000000
        /*0050*/ 	.short	0x0003
        /*0052*/ 	.short	0x0018
        /*0054*/ 	.byte	0x00, 0xf4, 0x21, 0x00


	//----- nvinfo : EIATTR_KPARAM_INFO
	.align		4
.L_21:
        /*0058*/ 	.byte	0x04, 0x17
        /*005a*/ 	.short	(.L_23 - .L_22)
.L_22:
        /*005c*/ 	.word	0x00000000
        /*0060*/ 	.short	0x0002
        /*0062*/ 	.short	0x0010
        /*0064*/ 	.byte	0x00, 0xf4, 0x21, 0x00


	//----- nvinfo : EIATTR_KPARAM_INFO
	.align		4
.L_23:
        /*0068*/ 	.byte	0x04, 0x17
        /*006a*/ 	.short	(.L_25 - .L_24)
.L_24:
        /*006c*/ 	.word	0x00000000
        /*0070*/ 	.short	0x0001
        /*0072*/ 	.short	0x0008
        /*0074*/ 	.byte	0x00, 0xf4, 0x21, 0x00


	//----- nvinfo : EIATTR_KPARAM_INFO
	.align		4
.L_25:
        /*0078*/ 	.byte	0x04, 0x17
        /*007a*/ 	.short	(.L_27 - .L_26)
.L_26:
        /*007c*/ 	.word	0x00000000
        /*0080*/ 	.short	0x0000
        /*0082*/ 	.short	0x0000
        /*0084*/ 	.byte	0x00, 0xf4, 0x21, 0x00


	//----- nvinfo : EIATTR_SPARSE_MMA_MASK
	.align		4
.L_27:
        /*0088*/ 	.byte	0x03, 0x50
        /*008a*/ 	.short	0x0000


	//----- nvinfo : EIATTR_MAXREG_COUNT
	.align		4
        /*008c*/ 	.byte	0x03, 0x1b
        /*008e*/ 	.short	0x00ff


	//----- nvinfo : EIATTR_EXIT_INSTR_OFFSETS
	.align		4
        /*0090*/ 	.byte	0x04, 0x1c
        /*0092*/ 	.short	(.L_29 - .L_28)


	//   ....[0]....
.L_28:
        /*0094*/ 	.word	0x00000380


	//   ....[1]....
        /*0098*/ 	.word	0x000003a0


	//----- nvinfo : EIATTR_REQNTID
	.align		4
.L_29:
        /*009c*/ 	.byte	0x04, 0x10
        /*009e*/ 	.short	(.L_31 - .L_30)
.L_30:
        /*00a0*/ 	.word	0x00000080
        /*00a4*/ 	.word	0x00000001
        /*00a8*/ 	.word	0x00000001


	//----- nvinfo : EIATTR_CBANK_PARAM_SIZE
	.align		4
.L_31:
        /*00ac*/ 	.byte	0x03, 0x19
        /*00ae*/ 	.short	0x003c


	//----- nvinfo : EIATTR_PARAM_CBANK
	.align		4
        /*00b0*/ 	.byte	0x04, 0x0a
        /*00b2*/ 	.short	(.L_33 - .L_32)
	.align		4
.L_32:
        /*00b4*/ 	.word	index@(.nv.constant0.triton_poi_fused__native_batch_norm_legit_no_training_convolution_relu_9)
        /*00b8*/ 	.short	0x0210
        /*00ba*/ 	.short	0x003c


	//----- nvinfo : EIATTR_SW_WAR
	.align		4
.L_33:
        /*00bc*/ 	.byte	0x04, 0x36
        /*00be*/ 	.short	(.L_35 - .L_34)
.L_34:
        /*00c0*/ 	.word	0x00000008
.L_35:


//--------------------- .nv.callgraph             --------------------------
	.section	.nv.callgraph,"",@"SHT_CUDA_CALLGRAPH"
	.align	4
	.sectionentsize	8
	.align		4
        /*0000*/ 	.word	0x00000000
	.align		4
        /*0004*/ 	.word	0xffffffff
	.align		4
        /*0008*/ 	.word	0x00000000
	.align		4
        /*000c*/ 	.word	0xfffffffe
	.align		4
        /*0010*/ 	.word	0x00000000
	.align		4
        /*0014*/ 	.word	0xfffffffd
	.align		4
        /*0018*/ 	.word	0x00000000
	.align		4
        /*001c*/ 	.word	0xfffffffc


//--------------------- .nv.constant4             --------------------------
	.section	.nv.constant4,"a",@progbits
	.align	8
	.align		8
.nv.constant4:
        /*0000*/ 	.dword	_$_str
	.align		8
        /*0008*/ 	.dword	_$_str_$_2


//--------------------- .text.triton_poi_fused__native_batch_norm_legit_no_training_convolution_relu_9 --------------------------
	.section	.text.triton_poi_fused__native_batch_norm_legit_no_training_convolution_relu_9,"ax",@progbits
	.align	128
        .global         triton_poi_fused__native_batch_norm_legit_no_training_convolution_relu_9
        .type           triton_poi_fused__native_batch_norm_legit_no_training_convolution_relu_9,@function
        .size           triton_poi_fused__native_batch_norm_legit_no_training_convolution_relu_9,(.L_x_1 - triton_poi_fused__native_batch_norm_legit_no_training_convolution_relu_9)
        .other          triton_poi_fused__native_batch_norm_legit_no_training_convolution_relu_9,@"STO_CUDA_ENTRY STV_DEFAULT"
triton_poi_fused__native_batch_norm_legit_no_training_convolution_relu_9:
.text.triton_poi_fused__native_batch_norm_legit_no_training_convolution_relu_9:
[----:B------:R-:W0:Y:S01]  /*0000*/  LDC R1, c[0x0][0x28] ;  /* 0x00000a00ff017b82 */ /* 0x000e220000000800 */
[----:B------:R-:W1:Y:S07]  /*0010*/  S2R R0, SR_TID.X ;  /* 0x0000000000007919 */ /* 0x000e6e0000002100 */
[----:B------:R-:W2:Y:S01]  /*0020*/  LDC.64 R12, c[0x0][0x228] ;  /* 0x00008a00ff0c7b82 */ /* 0x000ea20000000a00 */
[----:B------:R-:W-:Y:S01]  /*0030*/  ULDC.64 UR4, c[0x0][0x208] ;  /* 0x0000820000047ab9 */ /* 0x000fe20000000a00 */
[----:B------:R-:W3:Y:S06]  /*0040*/  S2R R3, SR_CTAID.X ;  /* 0x0000000000037919 */ /* 0x000eec0000002500 */
[----:B------:R-:W4:Y:S08]  /*0050*/  LDC.64 R10, c[0x0][0x218] ;  /* 0x00008600ff0a7b82 */ /* 0x000f300000000a00 */
[----:B------:R-:W5:Y:S08]  /*0060*/  LDC.64 R14, c[0x0][0x220] ;  /* 0x00008800ff0e7b82 */ /* 0x000f700000000a00 */
[----:B------:R-:W4:Y:S01]  /*0070*/  LDC.64 R16, c[0x0][0x230] ;  /* 0x00008c00ff107b82 */ /* 0x000f220000000a00 */
[----:B-1----:R-:W-:-:S07]  /*0080*/  LOP3.LUT R0, R0, 0x7f, RZ, 0xc0, !PT ;  /* 0x0000007f00007812 */ /* 0x002fce00078ec0ff */
[----:B------:R-:W1:Y:S01]  /*0090*/  LDC.64 R6, c[0x0][0x238] ;  /* 0x00008e00ff067b82 */ /* 0x000e620000000a00 */
[----:B---3--:R-:W-:Y:S02]  /*00a0*/  SHF.R.S32.HI R2, RZ, 0x18, R3 ;  /* 0x00000018ff027819 */ /* 0x008fe40000011403 */
[----:B------:R-:W-:Y:S02]  /*00b0*/  LEA R0, R3, R0, 0x7 ;  /* 0x0000000003007211 */ /* 0x000fe400078e38ff */
[----:B------:R-:W-:Y:S02]  /*00c0*/  SGXT R3, R2, 0x1 ;  /* 0x000000010203781a */ /* 0x000fe40000000200 */
[----:B------:R-:W-:Y:S02]  /*00d0*/  ISETP.GE.AND P0, PT, R0, 0x2800, PT ;  /* 0x000028000000780c */ /* 0x000fe40003f06270 */
[----:B------:R-:W-:-:S04]  /*00e0*/  LEA.HI R3, R3, R0, RZ, 0x8 ;  /* 0x0000000003037211 */ /* 0x000fc800078f40ff */
[----:B------:R-:W-:-:S05]  /*00f0*/  SHF.R.S32.HI R3, RZ, 0x8, R3 ;  /* 0x00000008ff037819 */ /* 0x000fca0000011403 */
[----:B------:R-:W-:-:S05]  /*0100*/  IMAD.HI R2, R3, 0x66666667, RZ ;  /* 0x6666666703027827 */ /* 0x000fca00078e02ff */
[----:B------:R-:W-:-:S04]  /*0110*/  SHF.R.U32.HI R5, RZ, 0x1f, R2 ;  /* 0x0000001fff057819 */ /* 0x000fc80000011602 */
[----:B------:R-:W-:Y:S02]  /*0120*/  LEA.HI.SX32 R2, R2, R5, 0x1e ;  /* 0x0000000502027211 */ /* 0x000fe400078ff2ff */
[----:B------:R-:W-:-:S03]  /*0130*/  CS2R R4, SRZ ;  /* 0x0000000000047805 */ /* 0x000fc6000001ff00 */
[----:B------:R-:W-:Y:S02]  /*0140*/  IMAD R19, R2, -0xa, R3 ;  /* 0xfffffff602137824 */ /* 0x000fe400078e0203 */
[----:B------:R-:W3:Y:S02]  /*0150*/  LDC.64 R2, c[0x0][0x210] ;  /* 0x00008400ff027b82 */ /* 0x000ee40000000a00 */
[----:B--2---:R-:W-:-:S05]  /*0160*/  IMAD.WIDE R12, R19, 0x4, R12 ;  /* 0x00000004130c7825 */ /* 0x004fca00078e020c */
[----:B------:R5:W2:Y:S01]  /*0170*/  @!P0 LDG.E.EL R4, desc[UR4][R12.64] ;  /* 0x000000040c048981 */ /* 0x000aa2000c2e1900 */
[----:B------:R-:W-:Y:S01]  /*0180*/  CS2R R8, SRZ ;  /* 0x0000000000087805 */ /* 0x000fe2000001ff00 */
[----:B----4-:R-:W-:-:S05]  /*0190*/  IMAD.WIDE R10, R19, 0x4, R10 ;  /* 0x00000004130a7825 */ /* 0x010fca00078e020a */
[----:B------:R4:W2:Y:S01]  /*01a0*/  @!P0 LDG.E.EL R8, desc[UR4][R10.64] ;  /* 0x000000040a088981 */ /* 0x0008a2000c2e1900 */
[----:B-----5:R-:W-:-:S04]  /*01b0*/  IMAD.WIDE R12, R19, 0x4, R14 ;  /* 0x00000004130c7825 */ /* 0x020fc800078e020e */
[----:B---3--:R-:W-:Y:S01]  /*01c0*/  IMAD.WIDE R2, R0, 0x4, R2 ;  /* 0x0000000400027825 */ /* 0x008fe200078e0202 */
[----:B------:R-:W3:Y:S04]  /*01d0*/  @!P0 LDG.E.EL R9, desc[UR4][R12.64] ;  /* 0x000000040c098981 */ /* 0x000ee8000c2e1900 */
[----:B------:R-:W5:Y:S01]  /*01e0*/  @!P0 LDG.E R5, desc[UR4][R2.64] ;  /* 0x0000000402058981 */ /* 0x000f62000c1e1900 */
[----:B0-----:R-:W-:-:S04]  /*01f0*/  IMAD.WIDE R14, R19, 0x4, R16 ;  /* 0x00000004130e7825 */ /* 0x001fc800078e0210 */
[----:B-1----:R-:W-:Y:S01]  /*0200*/  IMAD.WIDE R16, R19, 0x4, R6 ;  /* 0x0000000413107825 */ /* 0x002fe200078e0206 */
[----:B------:R-:W-:Y:S01]  /*0210*/  CS2R R18, SRZ ;  /* 0x0000000000127805 */ /* 0x000fe2000001ff00 */
[----:B----4-:R-:W-:Y:S01]  /*0220*/  HFMA2.MMA R11, -RZ, RZ, 1.625, 0 ;  /* 0x3e800000ff0b7435 */ /* 0x010fe200000001ff */
[----:B------:R-:W0:Y:S04]  /*0230*/  LDC.64 R6, c[0x0][0x240] ;  /* 0x00009000ff067b82 */ /* 0x000e280000000a00 */
[----:B------:R-:W4:Y:S04]  /*0240*/  @!P0 LDG.E.EL R18, desc[UR4][R14.64] ;  /* 0x000000040e128981 */ /* 0x000f28000c2e1900 */
[----:B------:R-:W4:Y:S01]  /*0250*/  @!P0 LDG.E.EL R19, desc[UR4][R16.64] ;  /* 0x0000000410138981 */ /* 0x000f22000c2e1900 */
[----:B0-----:R-:W-:-:S04]  /*0260*/  IMAD.WIDE R6, R0, 0x4, R6 ;  /* 0x0000000400067825 */ /* 0x001fc800078e0206 */
[----:B--2---:R-:W-:-:S04]  /*0270*/  FADD R4, R4, 9.9999997473787516356e-06 ;  /* 0x3727c5ac04047421 */ /* 0x004fc80000000000 */
[----:B------:R-:W0:Y:S02]  /*0280*/  MUFU.SQRT R20, R4 ;  /* 0x0000000400147308 */ /* 0x000e240000002000 */
[C---:B0-----:R-:W-:Y:S02]  /*0290*/  FSETP.GT.AND P1, PT, R20.reuse, 8.50705917302346158658e+37, PT ;  /* 0x7e8000001400780b */ /* 0x041fe40003f24000 */
[----:B------:R-:W-:-:S11]  /*02a0*/  FSETP.GEU.AND P2, PT, R20, 1.175494350822287508e-38, PT ;  /* 0x008000001400780b */ /* 0x000fd60003f4e000 */
[----:B------:R-:W-:-:S04]  /*02b0*/  @P1 FMUL R20, R20, 0.25 ;  /* 0x3e80000014141820 */ /* 0x000fc80000400000 */
[----:B------:R-:W-:-:S06]  /*02c0*/  @!P2 FMUL R20, R20, 16777216 ;  /* 0x4b8000001414a820 */ /* 0x000fcc0000400000 */
[----:B------:R-:W0:Y:S01]  /*02d0*/  MUFU.RCP R20, R20 ;  /* 0x0000001400147308 */ /* 0x000e220000001000 */
[----:B------:R-:W-:Y:S01]  /*02e0*/  FSEL R11, R11, 1, P1 ;  /* 0x3f8000000b0b7808 */ /* 0x000fe20000800000 */
[----:B-----5:R-:W-:-:S04]  /*02f0*/  FADD R5, R8, R5 ;  /* 0x0000000508057221 */ /* 0x020fc80000000000 */
[----:B------:R-:W-:Y:S01]  /*0300*/  @!P2 FMUL R11, R11, 16777216 ;  /* 0x4b8000000b0ba820 */ /* 0x000fe20000400000 */
[----:B---3--:R-:W-:-:S03]  /*0310*/  FADD R9, R5, -R9 ;  /* 0x8000000905097221 */ /* 0x008fc60000000000 */
[----:B0-----:R-:W-:-:S04]  /*0320*/  FMUL R4, R20, R11 ;  /* 0x0000000b14047220 */ /* 0x001fc80000400000 */
[----:B------:R-:W-:-:S04]  /*0330*/  FMUL R4, R9, R4 ;  /* 0x0000000409047220 */ /* 0x000fc80000400000 */
[----:B----4-:R-:W-:Y:S01]  /*0340*/  FFMA R4, R4, R18, R19 ;  /* 0x0000001204047223 */ /* 0x010fe20000000013 */
[----:B------:R0:W-:Y:S04]  /*0350*/  @!P0 STG.E desc[UR4][R2.64], R5 ;  /* 0x0000000502008986 */ /* 0x0001e8000c101904 */
[----:B------:R-:W-:-:S04]  /*0360*/  FSETP.GEU.AND P1, PT, R4, RZ, PT ;  /* 0x000000ff0400720b */ /* 0x000fc80003f2e000 */
[----:B------:R-:W-:Y:S01]  /*0370*/  FSEL R9, R4, RZ, P1 ;  /* 0x000000ff04097208 */ /* 0x000fe20000800000 */
[----:B0-----:R-:W-:Y:S08]  /*0380*/  @P0 EXIT ;  /* 0x000000000000094d */ /* 0x001ff00003800000 */
[----:B------:R-:W-:Y:S01]  /*0390*/  STG.E desc[UR4][R6.64], R9 ;  /* 0x0000000906007986 */ /* 0x000fe2000c101904 */
[----:B------:R-:W-:Y:S05]  /*03a0*/  EXIT ;  /* 0x000000000000794d */ /* 0x000fea0003800000 */
.L_x_0:
[----:B------:R-:W-:-:S00]  /*03b0*/  BRA `(.L_x_0) ;  /* 0xfffffffc00fc7947 */ /* 0x000fc0000383ffff */
[----:B------:R-:W-:-:S00]  /*03c0*/  NOP ;  /* 0x0000000000007918 */ /* 0x000fc00000000000 */
        /* <DEDUP_REMOVED lines=11> */
.L_x_1:


//--------------------- .nv.global.init           --------------------------
	.section	.nv.global.init,"aw",@progbits
.nv.global.init:
	.type		_$_str,@object
	.size		_$_str,(_$_str_$_2 - _$_str)
_$_str:
        /*0000*/ 	.byte	0x5f, 0x5f, 0x43, 0x55, 0x44, 0x41, 0x5f, 0x46, 0x54, 0x5a, 0x00
	.type		_$_str_$_2,@object
	.size		_$_str_$_2,(.L_1 - _$_str_$_2)
_$_str_$_2:
        /*000b*/ 	.byte	0x5f, 0x5f, 0x43, 0x55, 0x44, 0x41, 0x5f, 0x50, 0x52, 0x45, 0x43, 0x5f, 0x53, 0x51, 0x52, 0x54
        /*001b*/ 	.byte	0x00
.L_1:


//--------------------- .nv.constant0.triton_poi_fused__native_batch_norm_legit_no_training_convolution_relu_9 --------------------------
	.section	.nv.constant0.triton_poi_fused__native_batch_norm_legit_no_training_convolution_relu_9,"a",@progbits
	.sectionflags	@""
	.align	4
.nv.constant0.triton_poi_fused__native_batch_norm_legit_no_training_convolution_relu_9:
	.zero		588
